	.headerflags	@"EF_CUDA_TEXMODE_UNIFIED EF_CUDA_64BIT_ADDRESS EF_CUDA_ACCELERATORS EF_CUDA_SM90 EF_CUDA_VIRTUAL_SM(EF_CUDA_SM90)"
	.elftype	@"ET_EXEC"


//--------------------- .nv.info                  --------------------------
	.section	.nv.info,"",@"SHT_CUDA_INFO"
	.align	4


	//----- nvinfo : EIATTR_REGCOUNT
	.align		4
        /*0000*/ 	.byte	0x04, 0x2f
        /*0002*/ 	.short	(.L_1 - .L_0)
	.align		4
.L_0:
        /*0004*/ 	.word	index@(triton_poi_fused_convolution_20)
        /*0008*/ 	.word	0x0000000c


	//----- nvinfo : EIATTR_MIN_STACK_SIZE
	.align		4
.L_1:
        /*000c*/ 	.byte	0x04, 0x12
        /*000e*/ 	.short	(.L_3 - .L_2)
	.align		4
.L_2:
        /*0010*/ 	.word	index@(triton_poi_fused_convolution_20)
        /*0014*/ 	.word	0x00000000


	//----- nvinfo : EIATTR_FRAME_SIZE
	.align		4
.L_3:
        /*0018*/ 	.byte	0x04, 0x11
        /*001a*/ 	.short	(.L_5 - .L_4)
	.align		4
.L_4:
        /*001c*/ 	.word	index@(triton_poi_fused_convolution_20)
        /*0020*/ 	.word	0x00000000


	//----- nvinfo : EIATTR_MIN_STACK_SIZE
	.align		4
.L_5:
        /*0024*/ 	.byte	0x04, 0x12
        /*0026*/ 	.short	(.L_7 - .L_6)
	.align		4
.L_6:
        /*0028*/ 	.word	index@(triton_poi_fused_convolution_20)
        /*002c*/ 	.word	0x00000000
.L_7:


//--------------------- .nv.info.triton_poi_fused_convolution_20 --------------------------
	.section	.nv.info.triton_poi_fused_convolution_20,"",@"SHT_CUDA_INFO"
	.sectionflags	@""
	.align	4


	//----- nvinfo : EIATTR_CUDA_API_VERSION
	.align		4
        /*0000*/ 	.byte	0x04, 0x37
        /*0002*/ 	.short	(.L_9 - .L_8)
.L_8:
        /*0004*/ 	.word	0x0000007c


	//----- nvinfo : EIATTR_KPARAM_INFO
	.align		4
.L_9:
        /*0008*/ 	.byte	0x04, 0x17
        /*000a*/ 	.short	(.L_11 - .L_10)
.L_10:
        /*000c*/ 	.word	0x00000000
        /*0010*/ 	.short	0x0002
        /*0012*/ 	.short	0x0010
        /*0014*/ 	.byte	0x00, 0xf0, 0x11, 0x00


	//----- nvinfo : EIATTR_KPARAM_INFO
	.align		4
.L_11:
        /*0018*/ 	.byte	0x04, 0x17
        /*001a*/ 	.short	(.L_13 - .L_12)
.L_12:
        /*001c*/ 	.word	0x00000000
        /*0020*/ 	.short	0x0001
        /*0022*/ 	.short	0x0008
        /*0024*/ 	.byte	0x00, 0xf4, 0x21, 0x00


	//----- nvinfo : EIATTR_KPARAM_INFO
	.align		4
.L_13:
        /*0028*/ 	.byte	0x04, 0x17
        /*002a*/ 	.short	(.L_15 - .L_14)
.L_14:
        /*002c*/ 	.word	0x00000000
        /*0030*/ 	.short	0x0000
        /*0032*/ 	.short	0x0000
        /*0034*/ 	.byte	0x00, 0xf4, 0x21, 0x00


	//----- nvinfo : EIATTR_SPARSE_MMA_MASK
	.align		4
.L_15:
        /*0038*/ 	.byte	0x03, 0x50
        /*003a*/ 	.short	0x0000


	//----- nvinfo : EIATTR_MAXREG_COUNT
	.align		4
        /*003c*/ 	.byte	0x03, 0x1b
        /*003e*/ 	.short	0x00ff


	//----- nvinfo : EIATTR_EXIT_INSTR_OFFSETS
	.align		4
        /*0040*/ 	.byte	0x04, 0x1c
        /*0042*/ 	.short	(.L_17 - .L_16)


	//   ....[0]....
.L_16:
        /*0044*/ 	.word	0x00000160


	//----- nvinfo : EIATTR_REQNTID
	.align		4
.L_17:
        /*0048*/ 	.byte	0x04, 0x10
        /*004a*/ 	.short	(.L_19 - .L_18)
.L_18:
        /*004c*/ 	.word	0x00000100
        /*0050*/ 	.word	0x00000001
        /*0054*/ 	.word	0x00000001


	//----- nvinfo : EIATTR_CBANK_PARAM_SIZE
	.align		4
.L_19:
        /*0058*/ 	.byte	0x03, 0x19
        /*005a*/ 	.short	0x0014


	//----- nvinfo : EIATTR_PARAM_CBANK
	.align		4
        /*005c*/ 	.byte	0x04, 0x0a
        /*005e*/ 	.short	(.L_21 - .L_20)
	.align		4
.L_20:
        /*0060*/ 	.word	index@(.nv.constant0.triton_poi_fused_convolution_20)
        /*0064*/ 	.short	0x0210
        /*0066*/ 	.short	0x0014


	//----- nvinfo : EIATTR_SW_WAR
	.align		4
.L_21:
        /*0068*/ 	.byte	0x04, 0x36
        /*006a*/ 	.short	(.L_23 - .L_22)
.L_22:
        /*006c*/ 	.word	0x00000008
.L_23:


//--------------------- .nv.callgraph             --------------------------
	.section	.nv.callgraph,"",@"SHT_CUDA_CALLGRAPH"
	.align	4
	.sectionentsize	8
	.align		4
        /*0000*/ 	.word	0x00000000
	.align		4
        /*0004*/ 	.word	0xffffffff
	.align		4
        /*0008*/ 	.word	0x00000000
	.align		4
        /*000c*/ 	.word	0xfffffffe
	.align		4
        /*0010*/ 	.word	0x00000000
	.align		4
        /*0014*/ 	.word	0xfffffffd
	.align		4
        /*0018*/ 	.word	0x00000000
	.align		4
        /*001c*/ 	.word	0xfffffffc


//--------------------- .text.triton_poi_fused_convolution_20 --------------------------
	.section	.text.triton_poi_fused_convolution_20,"ax",@progbits
	.align	128
        .global         triton_poi_fused_convolution_20
        .type           triton_poi_fused_convolution_20,@function
        .size           triton_poi_fused_convolution_20,(.L_x_1 - triton_poi_fused_convolution_20)
        .other          triton_poi_fused_convolution_20,@"STO_CUDA_ENTRY STV_DEFAULT"
triton_poi_fused_convolution_20:
.text.triton_poi_fused_convolution_20:
[----:B------:R-:W-:Y:S01]  /*0000*/  LDC R1, c[0x0][0x28] ;  /* 0x00000a00ff017b82 */ /* 0x000fe20000000800 */
[----:B------:R-:W1:Y:S07]  /*0010*/  S2R R0, SR_TID.X ;  /* 0x0000000000007919 */ /* 0x000e6e0000002100 */
[----:B------:R-:W2:Y:S01]  /*0020*/  LDC.64 R4, c[0x0][0x218] ;  /* 0x00008600ff047b82 */ /* 0x000ea20000000a00 */
[----:B------:R-:W-:Y:S01]  /*0030*/  ULDC.64 UR4, c[0x0][0x208] ;  /* 0x0000820000047ab9 */ /* 0x000fe20000000a00 */
[----:B------:R-:W3:Y:S06]  /*0040*/  S2R R7, SR_CTAID.X ;  /* 0x0000000000077919 */ /* 0x000eec0000002500 */
[----:B------:R-:W4:Y:S01]  /*0050*/  LDC.64 R2, c[0x0][0x210] ;  /* 0x00008400ff027b82 */ /* 0x000f220000000a00 */
[----:B-1----:R-:W-:-:S04]  /*0060*/  SHF.L.U32 R0, R0, 0x1, RZ ;  /* 0x0000000100007819 */ /* 0x002fc800000006ff */
[----:B------:R-:W-:-:S04]  /*0070*/  LOP3.LUT R0, R0, 0x1fe, RZ, 0xc0, !PT ;  /* 0x000001fe00007812 */ /* 0x000fc800078ec0ff */
[----:B---3--:R-:W-:-:S05]  /*0080*/  LEA R7, R7, R0, 0x9 ;  /* 0x0000000007077211 */ /* 0x008fca00078e48ff */
[----:B------:R-:W-:-:S04]  /*0090*/  IMAD.HI R0, R7, 0x78787879, RZ ;  /* 0x7878787907007827 */ /* 0x000fc800078e02ff */
[----:B----4-:R-:W-:Y:S01]  /*00a0*/  IMAD.WIDE R2, R7, 0x4, R2 ;  /* 0x0000000407027825 */ /* 0x010fe200078e0202 */
[----:B------:R-:W-:-:S04]  /*00b0*/  SHF.R.U32.HI R9, RZ, 0x1f, R0 ;  /* 0x0000001fff097819 */ /* 0x000fc80000011600 */
[----:B------:R-:W-:Y:S01]  /*00c0*/  LEA.HI.SX32 R9, R0, R9, 0x15 ;  /* 0x0000000900097211 */ /* 0x000fe200078faaff */
[----:B------:R-:W3:Y:S03]  /*00d0*/  LDG.E.64 R6, desc[UR4][R2.64] ;  /* 0x0000000402067981 */ /* 0x000ee6000c1e1b00 */
[----:B------:R-:W-:-:S04]  /*00e0*/  LEA.HI R0, R9, R9, RZ, 0x6 ;  /* 0x0000000909007211 */ /* 0x000fc800078f30ff */
[----:B------:R-:W-:-:S04]  /*00f0*/  LOP3.LUT R0, R0, 0xffffffc0, RZ, 0xc0, !PT ;  /* 0xffffffc000007812 */ /* 0x000fc800078ec0ff */
[----:B------:R-:W-:-:S05]  /*0100*/  IADD3 R9, R9, -R0, RZ ;  /* 0x8000000009097210 */ /* 0x000fca0007ffe0ff */
[----:B--2---:R-:W-:-:S06]  /*0110*/  IMAD.WIDE R4, R9, 0x4, R4 ;  /* 0x0000000409047825 */ /* 0x004fcc00078e0204 */
[----:B------:R-:W3:Y:S02]  /*0120*/  LDG.E.EL R4, desc[UR4][R4.64] ;  /* 0x0000000404047981 */ /* 0x000ee4000c2e1900 */
[--C-:B---3--:R-:W-:Y:S01]  /*0130*/  FADD R6, R6, R4.reuse ;  /* 0x0000000406067221 */ /* 0x108fe20000000000 */
[----:B------:R-:W-:-:S05]  /*0140*/  FADD R7, R7, R4 ;  /* 0x0000000407077221 */ /* 0x000fca0000000000 */
[----:B------:R-:W-:Y:S01]  /*0150*/  STG.E.64 desc[UR4][R2.64], R6 ;  /* 0x0000000602007986 */ /* 0x000fe2000c101b04 */
[----:B------:R-:W-:Y:S05]  /*0160*/  EXIT ;  /* 0x000000000000794d */ /* 0x000fea0003800000 */
.L_x_0:
[----:B------:R-:W-:-:S00]  /*0170*/  BRA `(.L_x_0) ;  /* 0xfffffffc00fc7947 */ /* 0x000fc0000383ffff */
[----:B------:R-:W-:-:S00]  /*0180*/  NOP ;  /* 0x0000000000007918 */ /* 0x000fc00000000000 */
[----:B------:R-:W-:-:S00]  /*0190*/  NOP ;  /* 0x0000000000007918 */ /* 0x000fc00000000000 */
[----:B------:R-:W-:-:S00]  /*01a0*/  NOP ;  /* 0x0000000000007918 */ /* 0x000fc00000000000 */
[----:B------:R-:W-:-:S00]  /*01b0*/  NOP ;  /* 0x0000000000007918 */ /* 0x000fc00000000000 */
[----:B------:R-:W-:-:S00]  /*01c0*/  NOP ;  /* 0x0000000000007918 */ /* 0x000fc00000000000 */
[----:B------:R-:W-:-:S00]  /*01d0*/  NOP ;  /* 0x0000000000007918 */ /* 0x000fc00000000000 */
[----:B------:R-:W-:-:S00]  /*01e0*/  NOP ;  /* 0x0000000000007918 */ /* 0x000fc00000000000 */
[----:B------:R-:W-:-:S00]  /*01f0*/  NOP ;  /* 0x0000000000007918 */ /* 0x000fc00000000000 */
.L_x_1:


//--------------------- .nv.constant0.triton_poi_fused_convolution_20 --------------------------
	.section	.nv.constant0.triton_poi_fused_convolution_20,"a",@progbits
	.sectionflags	@""
	.align	4
.nv.constant0.triton_poi_fused_convolution_20:
	.zero		548
